//
// Generated by NVIDIA NVVM Compiler
//
// Compiler Build ID: CL-36424714
// Cuda compilation tools, release 13.0, V13.0.88
// Based on NVVM 20.0.0
//

.version 9.0
.target sm_100
.address_size 64

	// .globl	_Z6vecAddPfS_S_

.visible .entry _Z6vecAddPfS_S_(
	.param .u64 .ptr .align 1 _Z6vecAddPfS_S__param_0,
	.param .u64 .ptr .align 1 _Z6vecAddPfS_S__param_1,
	.param .u64 .ptr .align 1 _Z6vecAddPfS_S__param_2
)
{
	.reg .b32 	%r<10>;
	.reg .b32 	%f<4>;
	.reg .b64 	%rd<11>;

	ld.param.u64 	%rd1, [_Z6vecAddPfS_S__param_0];
	ld.param.u64 	%rd2, [_Z6vecAddPfS_S__param_1];
	ld.param.u64 	%rd3, [_Z6vecAddPfS_S__param_2];
	cvta.to.global.u64 	%rd4, %rd3;
	cvta.to.global.u64 	%rd5, %rd2;
	cvta.to.global.u64 	%rd6, %rd1;
	mov.u32 	%r1, %ntid.x;
	mov.u32 	%r2, %ctaid.x;
	mov.u32 	%r3, %tid.x;
	mad.lo.s32 	%r4, %r1, %r2, %r3;
	mov.u32 	%r5, %ntid.y;
	mov.u32 	%r6, %ctaid.y;
	mov.u32 	%r7, %tid.y;
	mad.lo.s32 	%r8, %r5, %r6, %r7;
	mad.lo.s32 	%r9, %r4, 100, %r8;
	mul.wide.s32 	%rd7, %r9, 4;
	add.s64 	%rd8, %rd6, %rd7;
	ld.global.f32 	%f1, [%rd8];
	add.s64 	%rd9, %rd5, %rd7;
	ld.global.f32 	%f2, [%rd9];
	add.f32 	%f3, %f1, %f2;
	add.s64 	%rd10, %rd4, %rd7;
	st.global.f32 	[%rd10], %f3;
	ret;

}


// ===== COMPILED SASS (sm_100) =====

	.target	sm_100

	.elftype	@"ET_EXEC"


//--------------------- .note.nv.tkinfo           --------------------------
	.section	.note.nv.tkinfo,"",@"SHT_NOTE"
	.sectionflags	@"SHF_NOTE_NV_TKINFO"
	.tkinfo
        /*0018*/ 	.word	0x00000002
        /*0030*/ 	.string	""
        /*0030*/ 	.string	"ptxas"
        /*0030*/ 	.string	"Cuda compilation tools, release 13.0, V13.0.88"
        /*0030*/ 	.string	"Build cuda_13.0.r13.0/compiler.36424714_0"
        /*0030*/ 	.string	"-arch sm_100 -m 64 "



//--------------------- .note.nv.cuinfo           --------------------------
	.section	.note.nv.cuinfo,"",@"SHT_NOTE"
	.sectionflags	@"SHF_NOTE_NV_CUINFO"
        /*0018*/ 	.short	0x0002
        /*001a*/ 	.short	0x0064
        /*001c*/ 	.short	0x0082
	.zero		2


//--------------------- .nv.info                  --------------------------
	.section	.nv.info,"",@"SHT_CUDA_INFO"
	.align	4


	//----- nvinfo : EIATTR_REGCOUNT
	.align		4
        /*0000*/ 	.byte	0x04, 0x2f
        /*0002*/ 	.short	(.L_1 - .L_0)
	.align		4
.L_0:
        /*0004*/ 	.word	index@(_Z6vecAddPfS_S_)
        /*0008*/ 	.word	0x0000000c


	//----- nvinfo : EIATTR_FRAME_SIZE
	.align		4
.L_1:
        /*000c*/ 	.byte	0x04, 0x11
        /*000e*/ 	.short	(.L_3 - .L_2)
	.align		4
.L_2:
        /*0010*/ 	.word	index@(_Z6vecAddPfS_S_)
        /*0014*/ 	.word	0x00000000


	//----- nvinfo : EIATTR_MIN_STACK_SIZE
	.align		4
.L_3:
        /*0018*/ 	.byte	0x04, 0x12
        /*001a*/ 	.short	(.L_5 - .L_4)
	.align		4
.L_4:
        /*001c*/ 	.word	index@(_Z6vecAddPfS_S_)
        /*0020*/ 	.word	0x00000000
.L_5:


//--------------------- .nv.compat                --------------------------
	.section	.nv.compat,"",@"SHT_CUDA_COMPAT_INFO"
	.align	4
        /*0000*/ 	.byte	0x02, 0x09, 0x00, 0x00, 0x02, 0x02, 0x01, 0x00, 0x02, 0x05, 0x05, 0x00, 0x03, 0x07, 0x01, 0x01
        /*0010*/ 	.byte	0x02, 0x03, 0x00, 0x00, 0x02, 0x06, 0x01, 0x00, 0x04, 0x0b, 0x08, 0x00, 0x09, 0x00, 0x00, 0x00
        /*0020*/ 	.byte	0x00, 0x00, 0x00, 0x00


//--------------------- .nv.info._Z6vecAddPfS_S_  --------------------------
	.section	.nv.info._Z6vecAddPfS_S_,"",@"SHT_CUDA_INFO"
	.sectionflags	@""
	.align	4


	//----- nvinfo : EIATTR_CUDA_API_VERSION
	.align		4
        /*0000*/ 	.byte	0x04, 0x37
        /*0002*/ 	.short	(.L_7 - .L_6)
.L_6:
        /*0004*/ 	.word	0x00000082


	//----- nvinfo : EIATTR_KPARAM_INFO
	.align		4
.L_7:
        /*0008*/ 	.byte	0x04, 0x17
        /*000a*/ 	.short	(.L_9 - .L_8)
.L_8:
        /*000c*/ 	.word	0x00000000
        /*0010*/ 	.short	0x0002
        /*0012*/ 	.short	0x0010
        /*0014*/ 	.byte	0x00, 0xf5, 0x21, 0x00


	//----- nvinfo : EIATTR_KPARAM_INFO
	.align		4
.L_9:
        /*0018*/ 	.byte	0x04, 0x17
        /*001a*/ 	.short	(.L_11 - .L_10)
.L_10:
        /*001c*/ 	.word	0x00000000
        /*0020*/ 	.short	0x0001
        /*0022*/ 	.short	0x0008
        /*0024*/ 	.byte	0x00, 0xf5, 0x21, 0x00


	//----- nvinfo : EIATTR_KPARAM_INFO
	.align		4
.L_11:
        /*0028*/ 	.byte	0x04, 0x17
        /*002a*/ 	.short	(.L_13 - .L_12)
.L_12:
        /*002c*/ 	.word	0x00000000
        /*0030*/ 	.short	0x0000
        /*0032*/ 	.short	0x0000
        /*0034*/ 	.byte	0x00, 0xf5, 0x21, 0x00


	//----- nvinfo : EIATTR_SPARSE_MMA_MASK
	.align		4
.L_13:
        /*0038*/ 	.byte	0x03, 0x50
        /*003a*/ 	.short	0x0000


	//----- nvinfo : EIATTR_MAXREG_COUNT
	.align		4
        /*003c*/ 	.byte	0x03, 0x1b
        /*003e*/ 	.short	0x00ff


	//----- nvinfo : EIATTR_MERCURY_ISA_VERSION
	.align		4
        /*0040*/ 	.byte	0x03, 0x5f
        /*0042*/ 	.short	0x0101


	//----- nvinfo : EIATTR_VRC_CTA_INIT_COUNT
	.align		4
        /*0044*/ 	.byte	0x02, 0x4a
	.zero		1
	.zero		1


	//----- nvinfo : EIATTR_EXIT_INSTR_OFFSETS
	.align		4
        /*0048*/ 	.byte	0x04, 0x1c
        /*004a*/ 	.short	(.L_15 - .L_14)


	//   ....[0]....
.L_14:
        /*004c*/ 	.word	0x00000150


	//----- nvinfo : EIATTR_CBANK_PARAM_SIZE
	.align		4
.L_15:
        /*0050*/ 	.byte	0x03, 0x19
        /*0052*/ 	.short	0x0018


	//----- nvinfo : EIATTR_PARAM_CBANK
	.align		4
        /*0054*/ 	.byte	0x04, 0x0a
        /*0056*/ 	.short	(.L_17 - .L_16)
	.align		4
.L_16:
        /*0058*/ 	.word	index@(.nv.constant0._Z6vecAddPfS_S_)
        /*005c*/ 	.short	0x0380
        /*005e*/ 	.short	0x0018


	//----- nvinfo : EIATTR_SW_WAR
	.align		4
.L_17:
        /*0060*/ 	.byte	0x04, 0x36
        /*0062*/ 	.short	(.L_19 - .L_18)
.L_18:
        /*0064*/ 	.word	0x00000008
.L_19:


//--------------------- .nv.callgraph             --------------------------
	.section	.nv.callgraph,"",@"SHT_CUDA_CALLGRAPH"
	.align	4
	.sectionentsize	8
	.align		4
        /*0000*/ 	.word	0x00000000
	.align		4
        /*0004*/ 	.word	0xffffffff
	.align		4
        /*0008*/ 	.word	0x00000000
	.align		4
        /*000c*/ 	.word	0xfffffffe
	.align		4
        /*0010*/ 	.word	0x00000000
	.align		4
        /*0014*/ 	.word	0xfffffffd
	.align		4
        /*0018*/ 	.word	0x00000000
	.align		4
        /*001c*/ 	.word	0xfffffffc


//--------------------- .text._Z6vecAddPfS_S_     --------------------------
	.section	.text._Z6vecAddPfS_S_,"ax",@progbits
	.align	128
        .global         _Z6vecAddPfS_S_
        .type           _Z6vecAddPfS_S_,@function
        .size           _Z6vecAddPfS_S_,(.L_x_1 - _Z6vecAddPfS_S_)
        .other          _Z6vecAddPfS_S_,@"STO_CUDA_ENTRY STV_DEFAULT"
_Z6vecAddPfS_S_:
.text._Z6vecAddPfS_S_:
[----:B------:R-:W-:Y:S01]  /*0000*/  LDC R1, c[0x0][0x37c] ;  /* 0x0000df00ff017b82 */ /* 0x000fe20000000800 */
[----:B------:R-:W0:Y:S01]  /*0010*/  S2R R0, SR_CTAID.X ;  /* 0x0000000000007919 */ /* 0x000e220000002500 */
[----:B------:R-:W0:Y:S06]  /*0020*/  LDCU UR6, c[0x0][0x360] ;  /* 0x00006c00ff0677ac */ /* 0x000e2c0008000800 */
[----:B------:R-:W1:Y:S01]  /*0030*/  LDC.64 R2, c[0x0][0x380] ;  /* 0x0000e000ff027b82 */ /* 0x000e620000000a00 */
[----:B------:R-:W0:Y:S01]  /*0040*/  S2R R7, SR_TID.X ;  /* 0x0000000000077919 */ /* 0x000e220000002100 */
[----:B------:R-:W2:Y:S01]  /*0050*/  LDCU UR7, c[0x0][0x364] ;  /* 0x00006c80ff0777ac */ /* 0x000ea20008000800 */
[----:B------:R-:W2:Y:S01]  /*0060*/  S2R R6, SR_CTAID.Y ;  /* 0x0000000000067919 */ /* 0x000ea20000002600 */
[----:B------:R-:W3:Y:S04]  /*0070*/  LDCU.64 UR4, c[0x0][0x358] ;  /* 0x00006b00ff0477ac */ /* 0x000ee80008000a00 */
[----:B------:R-:W4:Y:S01]  /*0080*/  LDC.64 R4, c[0x0][0x388] ;  /* 0x0000e200ff047b82 */ /* 0x000f220000000a00 */
[----:B------:R-:W2:Y:S01]  /*0090*/  S2R R9, SR_TID.Y ;  /* 0x0000000000097919 */ /* 0x000ea20000002200 */
[----:B0-----:R-:W-:-:S02]  /*00a0*/  IMAD R0, R0, UR6, R7 ;  /* 0x0000000600007c24 */ /* 0x001fc4000f8e0207 */
[----:B--2---:R-:W-:-:S04]  /*00b0*/  IMAD R7, R6, UR7, R9 ;  /* 0x0000000706077c24 */ /* 0x004fc8000f8e0209 */
[----:B------:R-:W-:Y:S02]  /*00c0*/  IMAD R9, R0, 0x64, R7 ;  /* 0x0000006400097824 */ /* 0x000fe400078e0207 */
[----:B------:R-:W0:Y:S02]  /*00d0*/  LDC.64 R6, c[0x0][0x390] ;  /* 0x0000e400ff067b82 */ /* 0x000e240000000a00 */
[----:B-1----:R-:W-:-:S04]  /*00e0*/  IMAD.WIDE R2, R9, 0x4, R2 ;  /* 0x0000000409027825 */ /* 0x002fc800078e0202 */
[C---:B----4-:R-:W-:Y:S02]  /*00f0*/  IMAD.WIDE R4, R9.reuse, 0x4, R4 ;  /* 0x0000000409047825 */ /* 0x050fe400078e0204 */
[----:B---3--:R-:W2:Y:S04]  /*0100*/  LDG.E R2, desc[UR4][R2.64] ;  /* 0x0000000402027981 */ /* 0x008ea8000c1e1900 */
[----:B------:R-:W2:Y:S01]  /*0110*/  LDG.E R5, desc[UR4][R4.64] ;  /* 0x0000000404057981 */ /* 0x000ea2000c1e1900 */
[----:B0-----:R-:W-:-:S04]  /*0120*/  IMAD.WIDE R6, R9, 0x4, R6 ;  /* 0x0000000409067825 */ /* 0x001fc800078e0206 */
[----:B--2---:R-:W-:-:S05]  /*0130*/  FADD R9, R2, R5 ;  /* 0x0000000502097221 */ /* 0x004fca0000000000 */
[----:B------:R-:W-:Y:S01]  /*0140*/  STG.E desc[UR4][R6.64], R9 ;  /* 0x0000000906007986 */ /* 0x000fe2000c101904 */
[----:B------:R-:W-:Y:S05]  /*0150*/  EXIT ;  /* 0x000000000000794d */ /* 0x000fea0003800000 */
.L_x_0:
[----:B------:R-:W-:-:S00]  /*0160*/  BRA `(.L_x_0) ;  /* 0xfffffffc00fc7947 */ /* 0x000fc0000383ffff */
[----:B------:R-:W-:-:S00]  /*0170*/  NOP ;  /* 0x0000000000007918 */ /* 0x000fc00000000000 */
        /* <DEDUP_REMOVED lines=8> */
.L_x_1:


//--------------------- .nv.shared.reserved.0     --------------------------
	.section	.nv.shared.reserved.0,"aw",@nobits
	.weak		__nv_reservedSMEM_offset_0_alias
	.size		__nv_reservedSMEM_offset_0_alias, 0, 64
	.other		__nv_reservedSMEM_offset_0_alias,@"STO_CUDA_RESERVED_SHARED STV_DEFAULT"
__nv_reservedSMEM_offset_0_alias:
	.zero		0
	.zero		64


//--------------------- .nv.constant0._Z6vecAddPfS_S_ --------------------------
	.section	.nv.constant0._Z6vecAddPfS_S_,"a",@progbits
	.sectionflags	@""
	.align	4
.nv.constant0._Z6vecAddPfS_S_:
	.zero		920


//--------------------- SYMBOLS --------------------------

	.type		.nv.reservedSmem.offset0,@object
	.size		.nv.reservedSmem.offset0,0x4
